//
// Generated by NVIDIA NVVM Compiler
//
// Compiler Build ID: CL-36424714
// Cuda compilation tools, release 13.0, V13.0.88
// Based on NVVM 20.0.0
//

.version 9.0
.target sm_100
.address_size 64

	// .globl	_Z13gpumult_tiledILi32EEvPdS0_S0_iii
// _ZZ13gpumult_tiledILi32EEvPdS0_S0_iiiE5Atile has been demoted
// _ZZ13gpumult_tiledILi32EEvPdS0_S0_iiiE5Btile has been demoted

.visible .entry _Z13gpumult_tiledILi32EEvPdS0_S0_iii(
	.param .u64 .ptr .align 1 _Z13gpumult_tiledILi32EEvPdS0_S0_iii_param_0,
	.param .u64 .ptr .align 1 _Z13gpumult_tiledILi32EEvPdS0_S0_iii_param_1,
	.param .u64 .ptr .align 1 _Z13gpumult_tiledILi32EEvPdS0_S0_iii_param_2,
	.param .u32 _Z13gpumult_tiledILi32EEvPdS0_S0_iii_param_3,
	.param .u32 _Z13gpumult_tiledILi32EEvPdS0_S0_iii_param_4,
	.param .u32 _Z13gpumult_tiledILi32EEvPdS0_S0_iii_param_5
)
{
	.reg .pred 	%p<2>;
	.reg .b32 	%r<34>;
	.reg .b64 	%rd<13>;
	.reg .b64 	%fd<102>;
	// demoted variable
	.shared .align 8 .b8 _ZZ13gpumult_tiledILi32EEvPdS0_S0_iiiE5Atile[8192];
	// demoted variable
	.shared .align 8 .b8 _ZZ13gpumult_tiledILi32EEvPdS0_S0_iiiE5Btile[8192];
	ld.param.u64 	%rd4, [_Z13gpumult_tiledILi32EEvPdS0_S0_iii_param_0];
	ld.param.u64 	%rd5, [_Z13gpumult_tiledILi32EEvPdS0_S0_iii_param_1];
	ld.param.u64 	%rd3, [_Z13gpumult_tiledILi32EEvPdS0_S0_iii_param_2];
	ld.param.u32 	%r18, [_Z13gpumult_tiledILi32EEvPdS0_S0_iii_param_4];
	ld.param.u32 	%r17, [_Z13gpumult_tiledILi32EEvPdS0_S0_iii_param_5];
	cvta.to.global.u64 	%rd1, %rd5;
	cvta.to.global.u64 	%rd2, %rd4;
	mov.u32 	%r19, %tid.x;
	mov.u32 	%r20, %tid.y;
	mov.u32 	%r21, %ntid.x;
	mov.u32 	%r22, %ctaid.x;
	mov.u32 	%r23, %ntid.y;
	mov.u32 	%r24, %ctaid.y;
	mad.lo.s32 	%r1, %r23, %r24, %r20;
	mad.lo.s32 	%r2, %r21, %r22, %r19;
	mov.u32 	%r25, %nctaid.x;
	shl.b32 	%r26, %r20, 8;
	mov.u32 	%r27, _ZZ13gpumult_tiledILi32EEvPdS0_S0_iiiE5Atile;
	add.s32 	%r3, %r27, %r26;
	shl.b32 	%r28, %r19, 3;
	add.s32 	%r4, %r3, %r28;
	mov.u32 	%r29, _ZZ13gpumult_tiledILi32EEvPdS0_S0_iiiE5Btile;
	add.s32 	%r6, %r29, %r28;
	add.s32 	%r5, %r6, %r26;
	neg.s32 	%r33, %r25;
	mad.lo.s32 	%r32, %r20, %r17, %r2;
	shl.b32 	%r9, %r17, 5;
	mad.lo.s32 	%r31, %r18, %r1, %r19;
	mov.f64 	%fd101, 0d0000000000000000;
$L__BB0_1:
	mul.wide.s32 	%rd6, %r31, 8;
	add.s64 	%rd7, %rd2, %rd6;
	ld.global.nc.f64 	%fd4, [%rd7];
	st.shared.f64 	[%r4], %fd4;
	mul.wide.s32 	%rd8, %r32, 8;
	add.s64 	%rd9, %rd1, %rd8;
	ld.global.nc.f64 	%fd5, [%rd9];
	st.shared.f64 	[%r5], %fd5;
	bar.sync 	0;
	ld.shared.f64 	%fd6, [%r3];
	ld.shared.f64 	%fd7, [%r6];
	fma.rn.f64 	%fd8, %fd6, %fd7, %fd101;
	ld.shared.f64 	%fd9, [%r3+8];
	ld.shared.f64 	%fd10, [%r6+256];
	fma.rn.f64 	%fd11, %fd9, %fd10, %fd8;
	ld.shared.f64 	%fd12, [%r3+16];
	ld.shared.f64 	%fd13, [%r6+512];
	fma.rn.f64 	%fd14, %fd12, %fd13, %fd11;
	ld.shared.f64 	%fd15, [%r3+24];
	ld.shared.f64 	%fd16, [%r6+768];
	fma.rn.f64 	%fd17, %fd15, %fd16, %fd14;
	ld.shared.f64 	%fd18, [%r3+32];
	ld.shared.f64 	%fd19, [%r6+1024];
	fma.rn.f64 	%fd20, %fd18, %fd19, %fd17;
	ld.shared.f64 	%fd21, [%r3+40];
	ld.shared.f64 	%fd22, [%r6+1280];
	fma.rn.f64 	%fd23, %fd21, %fd22, %fd20;
	ld.shared.f64 	%fd24, [%r3+48];
	ld.shared.f64 	%fd25, [%r6+1536];
	fma.rn.f64 	%fd26, %fd24, %fd25, %fd23;
	ld.shared.f64 	%fd27, [%r3+56];
	ld.shared.f64 	%fd28, [%r6+1792];
	fma.rn.f64 	%fd29, %fd27, %fd28, %fd26;
	ld.shared.f64 	%fd30, [%r3+64];
	ld.shared.f64 	%fd31, [%r6+2048];
	fma.rn.f64 	%fd32, %fd30, %fd31, %fd29;
	ld.shared.f64 	%fd33, [%r3+72];
	ld.shared.f64 	%fd34, [%r6+2304];
	fma.rn.f64 	%fd35, %fd33, %fd34, %fd32;
	ld.shared.f64 	%fd36, [%r3+80];
	ld.shared.f64 	%fd37, [%r6+2560];
	fma.rn.f64 	%fd38, %fd36, %fd37, %fd35;
	ld.shared.f64 	%fd39, [%r3+88];
	ld.shared.f64 	%fd40, [%r6+2816];
	fma.rn.f64 	%fd41, %fd39, %fd40, %fd38;
	ld.shared.f64 	%fd42, [%r3+96];
	ld.shared.f64 	%fd43, [%r6+3072];
	fma.rn.f64 	%fd44, %fd42, %fd43, %fd41;
	ld.shared.f64 	%fd45, [%r3+104];
	ld.shared.f64 	%fd46, [%r6+3328];
	fma.rn.f64 	%fd47, %fd45, %fd46, %fd44;
	ld.shared.f64 	%fd48, [%r3+112];
	ld.shared.f64 	%fd49, [%r6+3584];
	fma.rn.f64 	%fd50, %fd48, %fd49, %fd47;
	ld.shared.f64 	%fd51, [%r3+120];
	ld.shared.f64 	%fd52, [%r6+3840];
	fma.rn.f64 	%fd53, %fd51, %fd52, %fd50;
	ld.shared.f64 	%fd54, [%r3+128];
	ld.shared.f64 	%fd55, [%r6+4096];
	fma.rn.f64 	%fd56, %fd54, %fd55, %fd53;
	ld.shared.f64 	%fd57, [%r3+136];
	ld.shared.f64 	%fd58, [%r6+4352];
	fma.rn.f64 	%fd59, %fd57, %fd58, %fd56;
	ld.shared.f64 	%fd60, [%r3+144];
	ld.shared.f64 	%fd61, [%r6+4608];
	fma.rn.f64 	%fd62, %fd60, %fd61, %fd59;
	ld.shared.f64 	%fd63, [%r3+152];
	ld.shared.f64 	%fd64, [%r6+4864];
	fma.rn.f64 	%fd65, %fd63, %fd64, %fd62;
	ld.shared.f64 	%fd66, [%r3+160];
	ld.shared.f64 	%fd67, [%r6+5120];
	fma.rn.f64 	%fd68, %fd66, %fd67, %fd65;
	ld.shared.f64 	%fd69, [%r3+168];
	ld.shared.f64 	%fd70, [%r6+5376];
	fma.rn.f64 	%fd71, %fd69, %fd70, %fd68;
	ld.shared.f64 	%fd72, [%r3+176];
	ld.shared.f64 	%fd73, [%r6+5632];
	fma.rn.f64 	%fd74, %fd72, %fd73, %fd71;
	ld.shared.f64 	%fd75, [%r3+184];
	ld.shared.f64 	%fd76, [%r6+5888];
	fma.rn.f64 	%fd77, %fd75, %fd76, %fd74;
	ld.shared.f64 	%fd78, [%r3+192];
	ld.shared.f64 	%fd79, [%r6+6144];
	fma.rn.f64 	%fd80, %fd78, %fd79, %fd77;
	ld.shared.f64 	%fd81, [%r3+200];
	ld.shared.f64 	%fd82, [%r6+6400];
	fma.rn.f64 	%fd83, %fd81, %fd82, %fd80;
	ld.shared.f64 	%fd84, [%r3+208];
	ld.shared.f64 	%fd85, [%r6+6656];
	fma.rn.f64 	%fd86, %fd84, %fd85, %fd83;
	ld.shared.f64 	%fd87, [%r3+216];
	ld.shared.f64 	%fd88, [%r6+6912];
	fma.rn.f64 	%fd89, %fd87, %fd88, %fd86;
	ld.shared.f64 	%fd90, [%r3+224];
	ld.shared.f64 	%fd91, [%r6+7168];
	fma.rn.f64 	%fd92, %fd90, %fd91, %fd89;
	ld.shared.f64 	%fd93, [%r3+232];
	ld.shared.f64 	%fd94, [%r6+7424];
	fma.rn.f64 	%fd95, %fd93, %fd94, %fd92;
	ld.shared.f64 	%fd96, [%r3+240];
	ld.shared.f64 	%fd97, [%r6+7680];
	fma.rn.f64 	%fd98, %fd96, %fd97, %fd95;
	ld.shared.f64 	%fd99, [%r3+248];
	ld.shared.f64 	%fd100, [%r6+7936];
	fma.rn.f64 	%fd101, %fd99, %fd100, %fd98;
	bar.sync 	0;
	add.s32 	%r33, %r33, 1;
	setp.ne.s32 	%p1, %r33, 0;
	add.s32 	%r32, %r32, %r9;
	add.s32 	%r31, %r31, 32;
	@%p1 bra 	$L__BB0_1;
	cvta.to.global.u64 	%rd10, %rd3;
	mad.lo.s32 	%r30, %r17, %r1, %r2;
	mul.wide.s32 	%rd11, %r30, 8;
	add.s64 	%rd12, %rd10, %rd11;
	st.global.f64 	[%rd12], %fd101;
	ret;

}


// ===== COMPILED SASS (sm_100) =====

	.target	sm_100

	.elftype	@"ET_EXEC"


//--------------------- .note.nv.tkinfo           --------------------------
	.section	.note.nv.tkinfo,"",@"SHT_NOTE"
	.sectionflags	@"SHF_NOTE_NV_TKINFO"
	.tkinfo
        /*0018*/ 	.word	0x00000002
        /*0030*/ 	.string	""
        /*0030*/ 	.string	"ptxas"
        /*0030*/ 	.string	"Cuda compilation tools, release 13.0, V13.0.88"
        /*0030*/ 	.string	"Build cuda_13.0.r13.0/compiler.36424714_0"
        /*0030*/ 	.string	"-arch sm_100 -m 64 "



//--------------------- .note.nv.cuinfo           --------------------------
	.section	.note.nv.cuinfo,"",@"SHT_NOTE"
	.sectionflags	@"SHF_NOTE_NV_CUINFO"
        /*0018*/ 	.short	0x0002
        /*001a*/ 	.short	0x0064
        /*001c*/ 	.short	0x0082
	.zero		2


//--------------------- .nv.info                  --------------------------
	.section	.nv.info,"",@"SHT_CUDA_INFO"
	.align	4


	//----- nvinfo : EIATTR_REGCOUNT
	.align		4
        /*0000*/ 	.byte	0x04, 0x2f
        /*0002*/ 	.short	(.L_1 - .L_0)
	.align		4
.L_0:
        /*0004*/ 	.word	index@(_Z13gpumult_tiledILi32EEvPdS0_S0_iii)
        /*0008*/ 	.word	0x00000020


	//----- nvinfo : EIATTR_FRAME_SIZE
	.align		4
.L_1:
        /*000c*/ 	.byte	0x04, 0x11
        /*000e*/ 	.short	(.L_3 - .L_2)
	.align		4
.L_2:
        /*0010*/ 	.word	index@(_Z13gpumult_tiledILi32EEvPdS0_S0_iii)
        /*0014*/ 	.word	0x00000000


	//----- nvinfo : EIATTR_MIN_STACK_SIZE
	.align		4
.L_3:
        /*0018*/ 	.byte	0x04, 0x12
        /*001a*/ 	.short	(.L_5 - .L_4)
	.align		4
.L_4:
        /*001c*/ 	.word	index@(_Z13gpumult_tiledILi32EEvPdS0_S0_iii)
        /*0020*/ 	.word	0x00000000
.L_5:


//--------------------- .nv.compat                --------------------------
	.section	.nv.compat,"",@"SHT_CUDA_COMPAT_INFO"
	.align	4
        /*0000*/ 	.byte	0x02, 0x09, 0x00, 0x00, 0x02, 0x02, 0x01, 0x00, 0x02, 0x05, 0x05, 0x00, 0x03, 0x07, 0x01, 0x01
        /*0010*/ 	.byte	0x02, 0x03, 0x00, 0x00, 0x02, 0x06, 0x01, 0x00, 0x04, 0x0b, 0x08, 0x00, 0x01, 0x00, 0x00, 0x00
        /*0020*/ 	.byte	0x00, 0x00, 0x00, 0x00


//--------------------- .nv.info._Z13gpumult_tiledILi32EEvPdS0_S0_iii --------------------------
	.section	.nv.info._Z13gpumult_tiledILi32EEvPdS0_S0_iii,"",@"SHT_CUDA_INFO"
	.sectionflags	@""
	.align	4


	//----- nvinfo : EIATTR_CUDA_API_VERSION
	.align		4
        /*0000*/ 	.byte	0x04, 0x37
        /*0002*/ 	.short	(.L_7 - .L_6)
.L_6:
        /*0004*/ 	.word	0x00000082


	//----- nvinfo : EIATTR_KPARAM_INFO
	.align		4
.L_7:
        /*0008*/ 	.byte	0x04, 0x17
        /*000a*/ 	.short	(.L_9 - .L_8)
.L_8:
        /*000c*/ 	.word	0x00000000
        /*0010*/ 	.short	0x0005
        /*0012*/ 	.short	0x0020
        /*0014*/ 	.byte	0x00, 0xf0, 0x11, 0x00


	//----- nvinfo : EIATTR_KPARAM_INFO
	.align		4
.L_9:
        /*0018*/ 	.byte	0x04, 0x17
        /*001a*/ 	.short	(.L_11 - .L_10)
.L_10:
        /*001c*/ 	.word	0x00000000
        /*0020*/ 	.short	0x0004
        /*0022*/ 	.short	0x001c
        /*0024*/ 	.byte	0x00, 0xf0, 0x11, 0x00


	//----- nvinfo : EIATTR_KPARAM_INFO
	.align		4
.L_11:
        /*0028*/ 	.byte	0x04, 0x17
        /*002a*/ 	.short	(.L_13 - .L_12)
.L_12:
        /*002c*/ 	.word	0x00000000
        /*0030*/ 	.short	0x0003
        /*0032*/ 	.short	0x0018
        /*0034*/ 	.byte	0x00, 0xf0, 0x11, 0x00


	//----- nvinfo : EIATTR_KPARAM_INFO
	.align		4
.L_13:
        /*0038*/ 	.byte	0x04, 0x17
        /*003a*/ 	.short	(.L_15 - .L_14)
.L_14:
        /*003c*/ 	.word	0x00000000
        /*0040*/ 	.short	0x0002
        /*0042*/ 	.short	0x0010
        /*0044*/ 	.byte	0x00, 0xf5, 0x21, 0x00


	//----- nvinfo : EIATTR_KPARAM_INFO
	.align		4
.L_15:
        /*0048*/ 	.byte	0x04, 0x17
        /*004a*/ 	.short	(.L_17 - .L_16)
.L_16:
        /*004c*/ 	.word	0x00000000
        /*0050*/ 	.short	0x0001
        /*0052*/ 	.short	0x0008
        /*0054*/ 	.byte	0x00, 0xf5, 0x21, 0x00


	//----- nvinfo : EIATTR_KPARAM_INFO
	.align		4
.L_17:
        /*0058*/ 	.byte	0x04, 0x17
        /*005a*/ 	.short	(.L_19 - .L_18)
.L_18:
        /*005c*/ 	.word	0x00000000
        /*0060*/ 	.short	0x0000
        /*0062*/ 	.short	0x0000
        /*0064*/ 	.byte	0x00, 0xf5, 0x21, 0x00


	//----- nvinfo : EIATTR_SPARSE_MMA_MASK
	.align		4
.L_19:
        /*0068*/ 	.byte	0x03, 0x50
        /*006a*/ 	.short	0x0000


	//----- nvinfo : EIATTR_MAXREG_COUNT
	.align		4
        /*006c*/ 	.byte	0x03, 0x1b
        /*006e*/ 	.short	0x00ff


	//----- nvinfo : EIATTR_NUM_BARRIERS
	.align		4
        /*0070*/ 	.byte	0x02, 0x4c
        /*0072*/ 	.byte	0x01
	.zero		1


	//----- nvinfo : EIATTR_MERCURY_ISA_VERSION
	.align		4
        /*0074*/ 	.byte	0x03, 0x5f
        /*0076*/ 	.short	0x0101


	//----- nvinfo : EIATTR_VRC_CTA_INIT_COUNT
	.align		4
        /*0078*/ 	.byte	0x02, 0x4a
	.zero		1
	.zero		1


	//----- nvinfo : EIATTR_EXIT_INSTR_OFFSETS
	.align		4
        /*007c*/ 	.byte	0x04, 0x1c
        /*007e*/ 	.short	(.L_21 - .L_20)


	//   ....[0]....
.L_20:
        /*0080*/ 	.word	0x000007d0


	//----- nvinfo : EIATTR_CBANK_PARAM_SIZE
	.align		4
.L_21:
        /*0084*/ 	.byte	0x03, 0x19
        /*0086*/ 	.short	0x0024


	//----- nvinfo : EIATTR_PARAM_CBANK
	.align		4
        /*0088*/ 	.byte	0x04, 0x0a
        /*008a*/ 	.short	(.L_23 - .L_22)
	.align		4
.L_22:
        /*008c*/ 	.word	index@(.nv.constant0._Z13gpumult_tiledILi32EEvPdS0_S0_iii)
        /*0090*/ 	.short	0x0380
        /*0092*/ 	.short	0x0024


	//----- nvinfo : EIATTR_SW_WAR
	.align		4
.L_23:
        /*0094*/ 	.byte	0x04, 0x36
        /*0096*/ 	.short	(.L_25 - .L_24)
.L_24:
        /*0098*/ 	.word	0x00000008
.L_25:


//--------------------- .nv.callgraph             --------------------------
	.section	.nv.callgraph,"",@"SHT_CUDA_CALLGRAPH"
	.align	4
	.sectionentsize	8
	.align		4
        /*0000*/ 	.word	0x00000000
	.align		4
        /*0004*/ 	.word	0xffffffff
	.align		4
        /*0008*/ 	.word	0x00000000
	.align		4
        /*000c*/ 	.word	0xfffffffe
	.align		4
        /*0010*/ 	.word	0x00000000
	.align		4
        /*0014*/ 	.word	0xfffffffd
	.align		4
        /*0018*/ 	.word	0x00000000
	.align		4
        /*001c*/ 	.word	0xfffffffc


//--------------------- .text._Z13gpumult_tiledILi32EEvPdS0_S0_iii --------------------------
	.section	.text._Z13gpumult_tiledILi32EEvPdS0_S0_iii,"ax",@progbits
	.align	128
        .global         _Z13gpumult_tiledILi32EEvPdS0_S0_iii
        .type           _Z13gpumult_tiledILi32EEvPdS0_S0_iii,@function
        .size           _Z13gpumult_tiledILi32EEvPdS0_S0_iii,(.L_x_2 - _Z13gpumult_tiledILi32EEvPdS0_S0_iii)
        .other          _Z13gpumult_tiledILi32EEvPdS0_S0_iii,@"STO_CUDA_ENTRY STV_DEFAULT"
_Z13gpumult_tiledILi32EEvPdS0_S0_iii:
.text._Z13gpumult_tiledILi32EEvPdS0_S0_iii:
[----:B------:R-:W-:Y:S01]  /*0000*/  LDC R1, c[0x0][0x37c] ;  /* 0x0000df00ff017b82 */ /* 0x000fe20000000800 */
[----:B------:R-:W0:Y:S07]  /*0010*/  S2R R3, SR_TID.Y ;  /* 0x0000000000037919 */ /* 0x000e2e0000002200 */
[----:B------:R-:W1:Y:S01]  /*0020*/  S2UR UR6, SR_CgaCtaId ;  /* 0x00000000000679c3 */ /* 0x000e620000008800 */
[----:B------:R-:W2:Y:S01]  /*0030*/  LDCU UR10, c[0x0][0x360] ;  /* 0x00006c00ff0a77ac */ /* 0x000ea20008000800 */
[----:B------:R-:W-:Y:S01]  /*0040*/  CS2R R10, SRZ ;  /* 0x00000000000a7805 */ /* 0x000fe2000001ff00 */
[----:B------:R-:W3:Y:S01]  /*0050*/  S2R R6, SR_TID.X ;  /* 0x0000000000067919 */ /* 0x000ee20000002100 */
[----:B------:R-:W4:Y:S01]  /*0060*/  LDCU UR11, c[0x0][0x364] ;  /* 0x00006c80ff0b77ac */ /* 0x000f220008000800 */
[----:B------:R-:W2:Y:S03]  /*0070*/  S2R R17, SR_CTAID.X ;  /* 0x0000000000117919 */ /* 0x000ea60000002500 */
[----:B------:R-:W5:Y:S01]  /*0080*/  LDC R0, c[0x0][0x3a0] ;  /* 0x0000e800ff007b82 */ /* 0x000f620000000800 */
[----:B------:R-:W5:Y:S01]  /*0090*/  LDCU UR12, c[0x0][0x39c] ;  /* 0x00007380ff0c77ac */ /* 0x000f620008000800 */
[----:B------:R-:W4:Y:S01]  /*00a0*/  S2R R16, SR_CTAID.Y ;  /* 0x0000000000107919 */ /* 0x000f220000002600 */
[----:B------:R-:W-:Y:S01]  /*00b0*/  UMOV UR4, 0x400 ;  /* 0x0000040000047882 */ /* 0x000fe20000000000 */
[----:B------:R-:W0:Y:S04]  /*00c0*/  LDCU UR7, c[0x0][0x370] ;  /* 0x00006e00ff0777ac */ /* 0x000e280008000800 */
[----:B------:R-:W5:Y:S01]  /*00d0*/  LDC.64 R20, c[0x0][0x380] ;  /* 0x0000e000ff147b82 */ /* 0x000f620000000a00 */
[----:B------:R-:W-:Y:S01]  /*00e0*/  UIADD3 UR5, UPT, UPT, UR4, 0x2000, URZ ;  /* 0x0000200004057890 */ /* 0x000fe2000fffe0ff */
[----:B------:R-:W2:Y:S06]  /*00f0*/  LDCU.64 UR8, c[0x0][0x358] ;  /* 0x00006b00ff0877ac */ /* 0x000eac0008000a00 */
[----:B------:R-:W5:Y:S01]  /*0100*/  LDC.64 R18, c[0x0][0x388] ;  /* 0x0000e200ff127b82 */ /* 0x000f620000000a00 */
[----:B-1----:R-:W-:-:S02]  /*0110*/  ULEA UR4, UR6, UR4, 0x18 ;  /* 0x0000000406047291 */ /* 0x002fc4000f8ec0ff */
[----:B------:R-:W-:-:S04]  /*0120*/  ULEA UR5, UR6, UR5, 0x18 ;  /* 0x0000000506057291 */ /* 0x000fc8000f8ec0ff */
[----:B0-----:R-:W-:Y:S01]  /*0130*/  LEA R7, R3, UR4, 0x8 ;  /* 0x0000000403077c11 */ /* 0x001fe2000f8e40ff */
[----:B------:R-:W-:Y:S01]  /*0140*/  UIADD3 UR4, UPT, UPT, -UR7, URZ, URZ ;  /* 0x000000ff07047290 */ /* 0x000fe2000fffe1ff */
[----:B---3--:R-:W-:Y:S01]  /*0150*/  LEA R4, R6, UR5, 0x3 ;  /* 0x0000000506047c11 */ /* 0x008fe2000f8e18ff */
[--C-:B--2---:R-:W-:Y:S02]  /*0160*/  IMAD R17, R17, UR10, R6.reuse ;  /* 0x0000000a11117c24 */ /* 0x104fe4000f8e0206 */
[----:B----4-:R-:W-:Y:S02]  /*0170*/  IMAD R16, R16, UR11, R3 ;  /* 0x0000000b10107c24 */ /* 0x010fe4000f8e0203 */
[C---:B-----5:R-:W-:Y:S01]  /*0180*/  IMAD R5, R3.reuse, R0, R17 ;  /* 0x0000000003057224 */ /* 0x060fe200078e0211 */
[----:B------:R-:W-:Y:S01]  /*0190*/  LEA R3, R3, R4, 0x8 ;  /* 0x0000000403037211 */ /* 0x000fe200078e40ff */
[----:B------:R-:W-:Y:S01]  /*01a0*/  IMAD R2, R16, UR12, R6 ;  /* 0x0000000c10027c24 */ /* 0x000fe2000f8e0206 */
[----:B------:R-:W-:-:S07]  /*01b0*/  LEA R6, R6, R7, 0x3 ;  /* 0x0000000706067211 */ /* 0x000fce00078e18ff */
.L_x_0:
[----:B------:R-:W-:-:S04]  /*01c0*/  IMAD.WIDE R28, R2, 0x8, R20 ;  /* 0x00000008021c7825 */ /* 0x000fc800078e0214 */
[----:B------:R-:W-:Y:S02]  /*01d0*/  IMAD.WIDE R26, R5, 0x8, R18 ;  /* 0x00000008051a7825 */ /* 0x000fe400078e0212 */
[----:B------:R-:W2:Y:S04]  /*01e0*/  LDG.E.64.CONSTANT R28, desc[UR8][R28.64] ;  /* 0x000000081c1c7981 */ /* 0x000ea8000c1e9b00 */
[----:B------:R-:W3:Y:S01]  /*01f0*/  LDG.E.64.CONSTANT R26, desc[UR8][R26.64] ;  /* 0x000000081a1a7981 */ /* 0x000ee2000c1e9b00 */
[----:B------:R-:W-:Y:S01]  /*0200*/  UIADD3 UR4, UPT, UPT, UR4, 0x1, URZ ;  /* 0x0000000104047890 */ /* 0x000fe2000fffe0ff */
[----:B------:R-:W-:Y:S02]  /*0210*/  IADD3 R2, PT, PT, R2, 0x20, RZ ;  /* 0x0000002002027810 */ /* 0x000fe40007ffe0ff */
[----:B------:R-:W-:Y:S01]  /*0220*/  LEA R5, R0, R5, 0x5 ;  /* 0x0000000500057211 */ /* 0x000fe200078e28ff */
[----:B------:R-:W-:Y:S01]  /*0230*/  UISETP.NE.AND UP0, UPT, UR4, URZ, UPT ;  /* 0x000000ff0400728c */ /* 0x000fe2000bf05270 */
[----:B--2---:R-:W-:Y:S04]  /*0240*/  STS.64 [R6], R28 ;  /* 0x0000001c06007388 */ /* 0x004fe80000000a00 */
[----:B---3--:R-:W-:Y:S01]  /*0250*/  STS.64 [R3], R26 ;  /* 0x0000001a03007388 */ /* 0x008fe20000000a00 */
[----:B------:R-:W-:Y:S06]  /*0260*/  BAR.SYNC.DEFER_BLOCKING 0x0 ;  /* 0x0000000000007b1d */ /* 0x000fec0000010000 */
[----:B------:R-:W-:Y:S04]  /*0270*/  LDS.64 R24, [R4] ;  /* 0x0000000004187984 */ /* 0x000fe80000000a00 */
[----:B------:R-:W0:Y:S04]  /*0280*/  LDS.128 R12, [R7] ;  /* 0x00000000070c7984 */ /* 0x000e280000000c00 */
[----:B------:R-:W1:Y:S01]  /*0290*/  LDS.64 R22, [R4+0x100] ;  /* 0x0001000004167984 */ /* 0x000e620000000a00 */
[----:B0-----:R-:W-:-:S03]  /*02a0*/  DFMA R24, R12, R24, R10 ;  /* 0x000000180c18722b */ /* 0x001fc6000000000a */
[----:B------:R-:W-:Y:S04]  /*02b0*/  LDS.64 R12, [R4+0x200] ;  /* 0x00020000040c7984 */ /* 0x000fe80000000a00 */
[----:B------:R-:W0:Y:S01]  /*02c0*/  LDS.128 R8, [R7+0x10] ;  /* 0x0000100007087984 */ /* 0x000e220000000c00 */
[----:B-1----:R-:W-:-:S03]  /*02d0*/  DFMA R14, R22, R14, R24 ;  /* 0x0000000e160e722b */ /* 0x002fc60000000018 */
[----:B------:R-:W1:Y:S04]  /*02e0*/  LDS.64 R22, [R4+0x300] ;  /* 0x0003000004167984 */ /* 0x000e680000000a00 */
[----:B------:R-:W-:Y:S01]  /*02f0*/  LDS.64 R24, [R4+0x400] ;  /* 0x0004000004187984 */ /* 0x000fe20000000a00 */
[----:B0-----:R-:W-:-:S03]  /*0300*/  DFMA R8, R8, R12, R14 ;  /* 0x0000000c0808722b */ /* 0x001fc6000000000e */
[----:B------:R-:W0:Y:S05]  /*0310*/  LDS.128 R12, [R7+0x20] ;  /* 0x00002000070c7984 */ /* 0x000e2a0000000c00 */
[----:B-1----:R-:W-:Y:S01]  /*0320*/  DFMA R8, R22, R10, R8 ;  /* 0x0000000a1608722b */ /* 0x002fe20000000008 */
[----:B------:R-:W1:Y:S07]  /*0330*/  LDS.64 R22, [R4+0x500] ;  /* 0x0005000004167984 */ /* 0x000e6e0000000a00 */
[----:B0-----:R-:W-:Y:S01]  /*0340*/  DFMA R24, R12, R24, R8 ;  /* 0x000000180c18722b */ /* 0x001fe20000000008 */
[----:B------:R-:W-:Y:S04]  /*0350*/  LDS.64 R12, [R4+0x600] ;  /* 0x00060000040c7984 */ /* 0x000fe80000000a00 */
[----:B------:R-:W0:Y:S03]  /*0360*/  LDS.128 R8, [R7+0x30] ;  /* 0x0000300007087984 */ /* 0x000e260000000c00 */
[----:B-1----:R-:W-:Y:S01]  /*0370*/  DFMA R14, R22, R14, R24 ;  /* 0x0000000e160e722b */ /* 0x002fe20000000018 */
[----:B------:R-:W1:Y:S04]  /*0380*/  LDS.64 R22, [R4+0x700] ;  /* 0x0007000004167984 */ /* 0x000e680000000a00 */
[----:B------:R-:W-:Y:S03]  /*0390*/  LDS.64 R24, [R4+0x800] ;  /* 0x0008000004187984 */ /* 0x000fe60000000a00 */
[----:B0-----:R-:W-:-:S02]  /*03a0*/  DFMA R8, R8, R12, R14 ;  /* 0x0000000c0808722b */ /* 0x001fc4000000000e */
[----:B------:R-:W0:Y:S06]  /*03b0*/  LDS.128 R12, [R7+0x40] ;  /* 0x00004000070c7984 */ /* 0x000e2c0000000c00 */
        /* <DEDUP_REMOVED lines=56> */
[----:B------:R-:W1:Y:S07]  /*0740*/  LDS.64 R14, [R4+0x1f00] ;  /* 0x001f0000040e7984 */ /* 0x000e6e0000000a00 */
[----:B0-----:R-:W-:-:S08]  /*0750*/  DFMA R8, R8, R12, R22 ;  /* 0x0000000c0808722b */ /* 0x001fd00000000016 */
[----:B-1----:R-:W-:Y:S01]  /*0760*/  DFMA R10, R14, R10, R8 ;  /* 0x0000000a0e0a722b */ /* 0x002fe20000000008 */
[----:B------:R-:W-:Y:S06]  /*0770*/  BAR.SYNC.DEFER_BLOCKING 0x0 ;  /* 0x0000000000007b1d */ /* 0x000fec0000010000 */
[----:B------:R-:W-:Y:S05]  /*0780*/  BRA.U UP0, `(.L_x_0) ;  /* 0xfffffff9008c7547 */ /* 0x000fea000b83ffff */
[----:B------:R-:W0:Y:S01]  /*0790*/  LDC.64 R2, c[0x0][0x390] ;  /* 0x0000e400ff027b82 */ /* 0x000e220000000a00 */
[----:B------:R-:W-:-:S04]  /*07a0*/  IMAD R17, R16, R0, R17 ;  /* 0x0000000010117224 */ /* 0x000fc800078e0211 */
[----:B0-----:R-:W-:-:S05]  /*07b0*/  IMAD.WIDE R2, R17, 0x8, R2 ;  /* 0x0000000811027825 */ /* 0x001fca00078e0202 */
[----:B------:R-:W-:Y:S01]  /*07c0*/  STG.E.64 desc[UR8][R2.64], R10 ;  /* 0x0000000a02007986 */ /* 0x000fe2000c101b08 */
[----:B------:R-:W-:Y:S05]  /*07d0*/  EXIT ;  /* 0x000000000000794d */ /* 0x000fea0003800000 */
.L_x_1:
[----:B------:R-:W-:-:S00]  /*07e0*/  BRA `(.L_x_1) ;  /* 0xfffffffc00fc7947 */ /* 0x000fc0000383ffff */
[----:B------:R-:W-:-:S00]  /*07f0*/  NOP ;  /* 0x0000000000007918 */ /* 0x000fc00000000000 */
        /* <DEDUP_REMOVED lines=8> */
.L_x_2:


//--------------------- .nv.shared._Z13gpumult_tiledILi32EEvPdS0_S0_iii --------------------------
	.section	.nv.shared._Z13gpumult_tiledILi32EEvPdS0_S0_iii,"aw",@nobits
	.sectionflags	@""
	.align	8
.nv.shared._Z13gpumult_tiledILi32EEvPdS0_S0_iii:
	.zero		17408


//--------------------- .nv.shared.reserved.0     --------------------------
	.section	.nv.shared.reserved.0,"aw",@nobits
	.weak		__nv_reservedSMEM_offset_0_alias
	.size		__nv_reservedSMEM_offset_0_alias, 0, 64
	.other		__nv_reservedSMEM_offset_0_alias,@"STO_CUDA_RESERVED_SHARED STV_DEFAULT"
__nv_reservedSMEM_offset_0_alias:
	.zero		0
	.zero		64


//--------------------- .nv.constant0._Z13gpumult_tiledILi32EEvPdS0_S0_iii --------------------------
	.section	.nv.constant0._Z13gpumult_tiledILi32EEvPdS0_S0_iii,"a",@progbits
	.sectionflags	@""
	.align	4
.nv.constant0._Z13gpumult_tiledILi32EEvPdS0_S0_iii:
	.zero		932


//--------------------- SYMBOLS --------------------------

	.type		.nv.reservedSmem.offset0,@object
	.size		.nv.reservedSmem.offset0,0x4
	.type		.nv.reservedSmem.cap,@object
	.size		.nv.reservedSmem.cap,0x4
